//
// Generated by NVIDIA NVVM Compiler
//
// Compiler Build ID: CL-36424714
// Cuda compilation tools, release 13.0, V13.0.88
// Based on NVVM 20.0.0
//

.version 9.0
.target sm_100
.address_size 64

	// .globl	_Z21computeMandelbrotCUDAPhjjddddj

.visible .entry _Z21computeMandelbrotCUDAPhjjddddj(
	.param .u64 .ptr .align 1 _Z21computeMandelbrotCUDAPhjjddddj_param_0,
	.param .u32 _Z21computeMandelbrotCUDAPhjjddddj_param_1,
	.param .u32 _Z21computeMandelbrotCUDAPhjjddddj_param_2,
	.param .f64 _Z21computeMandelbrotCUDAPhjjddddj_param_3,
	.param .f64 _Z21computeMandelbrotCUDAPhjjddddj_param_4,
	.param .f64 _Z21computeMandelbrotCUDAPhjjddddj_param_5,
	.param .f64 _Z21computeMandelbrotCUDAPhjjddddj_param_6,
	.param .u32 _Z21computeMandelbrotCUDAPhjjddddj_param_7
)
{
	.reg .pred 	%p<11>;
	.reg .b16 	%rs<2>;
	.reg .b32 	%r<23>;
	.reg .b64 	%rd<5>;
	.reg .b64 	%fd<62>;

	ld.param.u64 	%rd1, [_Z21computeMandelbrotCUDAPhjjddddj_param_0];
	ld.param.u32 	%r5, [_Z21computeMandelbrotCUDAPhjjddddj_param_1];
	ld.param.u32 	%r8, [_Z21computeMandelbrotCUDAPhjjddddj_param_2];
	ld.param.f64 	%fd9, [_Z21computeMandelbrotCUDAPhjjddddj_param_3];
	ld.param.f64 	%fd10, [_Z21computeMandelbrotCUDAPhjjddddj_param_4];
	ld.param.f64 	%fd11, [_Z21computeMandelbrotCUDAPhjjddddj_param_5];
	ld.param.f64 	%fd12, [_Z21computeMandelbrotCUDAPhjjddddj_param_6];
	ld.param.u32 	%r7, [_Z21computeMandelbrotCUDAPhjjddddj_param_7];
	mov.u32 	%r9, %ctaid.x;
	mov.u32 	%r10, %ntid.x;
	mov.u32 	%r11, %tid.x;
	mad.lo.s32 	%r1, %r9, %r10, %r11;
	mov.u32 	%r12, %ctaid.y;
	mov.u32 	%r13, %ntid.y;
	mov.u32 	%r14, %tid.y;
	mad.lo.s32 	%r15, %r12, %r13, %r14;
	setp.ge.u32 	%p1, %r1, %r5;
	setp.ge.u32 	%p2, %r15, %r8;
	or.pred  	%p3, %p1, %p2;
	@%p3 bra 	$L__BB0_5;
	cvt.rn.f64.s32 	%fd15, %r1;
	cvt.rn.f64.u32 	%fd16, %r5;
	div.rn.f64 	%fd17, %fd15, %fd16;
	sub.f64 	%fd18, %fd10, %fd9;
	fma.rn.f64 	%fd1, %fd17, %fd18, %fd9;
	cvt.rn.f64.u32 	%fd19, %r15;
	cvt.rn.f64.u32 	%fd20, %r8;
	div.rn.f64 	%fd21, %fd19, %fd20;
	sub.f64 	%fd22, %fd12, %fd11;
	fma.rn.f64 	%fd2, %fd21, %fd22, %fd11;
	mov.f64 	%fd60, 0d0000000000000000;
	mov.b32 	%r22, 0;
	mov.f64 	%fd61, %fd60;
$L__BB0_2:
	abs.f64 	%fd23, %fd60;
	abs.f64 	%fd24, %fd61;
	setp.gt.f64 	%p4, %fd23, %fd24;
	selp.f64 	%fd25, %fd23, %fd24, %p4;
	selp.f64 	%fd26, %fd24, %fd23, %p4;
	div.rn.f64 	%fd27, %fd26, %fd25;
	fma.rn.f64 	%fd28, %fd27, %fd27, 0d3FF0000000000000;
	sqrt.rn.f64 	%fd29, %fd28;
	mul.f64 	%fd30, %fd25, %fd29;
	setp.eq.f64 	%p5, %fd25, 0d0000000000000000;
	setp.gt.f64 	%p6, %fd25, 0d7FEFFFFFFFFFFFFF;
	setp.gt.f64 	%p7, %fd26, 0d7FEFFFFFFFFFFFFF;
	add.f64 	%fd31, %fd23, %fd24;
	selp.f64 	%fd32, %fd31, %fd30, %p6;
	selp.f64 	%fd33, %fd31, %fd32, %p5;
	selp.f64 	%fd34, %fd31, %fd33, %p7;
	setp.geu.f64 	%p8, %fd34, 0d4000000000000000;
	setp.ge.u32 	%p9, %r22, %r7;
	or.pred  	%p10, %p8, %p9;
	@%p10 bra 	$L__BB0_4;
	mul.f64 	%fd55, %fd60, %fd60;
	mul.f64 	%fd56, %fd61, %fd61;
	sub.f64 	%fd57, %fd55, %fd56;
	mul.f64 	%fd58, %fd60, %fd61;
	fma.rn.f64 	%fd59, %fd60, %fd61, %fd58;
	add.f64 	%fd60, %fd1, %fd57;
	add.f64 	%fd61, %fd2, %fd59;
	add.s32 	%r22, %r22, 1;
	bra.uni 	$L__BB0_2;
$L__BB0_4:
	cvt.rn.f64.u32 	%fd35, %r22;
	cvt.rn.f64.u32 	%fd36, %r7;
	div.rn.f64 	%fd37, %fd35, %fd36;
	mov.f64 	%fd38, 0d3FF0000000000000;
	sub.f64 	%fd39, %fd38, %fd37;
	mul.f64 	%fd40, %fd39, 0d4022000000000000;
	mul.f64 	%fd41, %fd37, %fd40;
	mul.f64 	%fd42, %fd37, %fd41;
	mul.f64 	%fd43, %fd37, %fd42;
	mul.f64 	%fd44, %fd43, 0d406FE00000000000;
	cvt.rzi.u32.f64 	%r17, %fd44;
	mul.f64 	%fd45, %fd39, 0d402E000000000000;
	mul.f64 	%fd46, %fd39, %fd45;
	mul.f64 	%fd47, %fd37, %fd46;
	mul.f64 	%fd48, %fd37, %fd47;
	mul.f64 	%fd49, %fd48, 0d406FE00000000000;
	cvt.rzi.u32.f64 	%r18, %fd49;
	mul.f64 	%fd50, %fd39, 0d4021000000000000;
	mul.f64 	%fd51, %fd39, %fd50;
	mul.f64 	%fd52, %fd39, %fd51;
	mul.f64 	%fd53, %fd37, %fd52;
	mul.f64 	%fd54, %fd53, 0d406FE00000000000;
	cvt.rzi.u32.f64 	%r19, %fd54;
	mad.lo.s32 	%r20, %r5, %r15, %r1;
	shl.b32 	%r21, %r20, 2;
	cvt.s64.s32 	%rd2, %r21;
	cvta.to.global.u64 	%rd3, %rd1;
	add.s64 	%rd4, %rd3, %rd2;
	st.global.u8 	[%rd4], %r17;
	st.global.u8 	[%rd4+1], %r18;
	st.global.u8 	[%rd4+2], %r19;
	mov.b16 	%rs1, 255;
	st.global.u8 	[%rd4+3], %rs1;
$L__BB0_5:
	ret;

}


// ===== COMPILED SASS (sm_100) =====

	.target	sm_100

	.elftype	@"ET_EXEC"


//--------------------- .note.nv.tkinfo           --------------------------
	.section	.note.nv.tkinfo,"",@"SHT_NOTE"
	.sectionflags	@"SHF_NOTE_NV_TKINFO"
	.tkinfo
        /*0018*/ 	.word	0x00000002
        /*0030*/ 	.string	""
        /*0030*/ 	.string	"ptxas"
        /*0030*/ 	.string	"Cuda compilation tools, release 13.0, V13.0.88"
        /*0030*/ 	.string	"Build cuda_13.0.r13.0/compiler.36424714_0"
        /*0030*/ 	.string	"-arch sm_100 -m 64 "



//--------------------- .note.nv.cuinfo           --------------------------
	.section	.note.nv.cuinfo,"",@"SHT_NOTE"
	.sectionflags	@"SHF_NOTE_NV_CUINFO"
        /*0018*/ 	.short	0x0002
        /*001a*/ 	.short	0x0064
        /*001c*/ 	.short	0x0082
	.zero		2


//--------------------- .nv.info                  --------------------------
	.section	.nv.info,"",@"SHT_CUDA_INFO"
	.align	4


	//----- nvinfo : EIATTR_REGCOUNT
	.align		4
        /*0000*/ 	.byte	0x04, 0x2f
        /*0002*/ 	.short	(.L_1 - .L_0)
	.align		4
.L_0:
        /*0004*/ 	.word	index@(_Z21computeMandelbrotCUDAPhjjddddj)
        /*0008*/ 	.word	0x00000027


	//----- nvinfo : EIATTR_FRAME_SIZE
	.align		4
.L_1:
        /*000c*/ 	.byte	0x04, 0x11
        /*000e*/ 	.short	(.L_3 - .L_2)
	.align		4
.L_2:
        /*0010*/ 	.word	index@($__internal_1_$__cuda_sm20_dsqrt_rn_f64_mediumpath_v1)
        /*0014*/ 	.word	0x00000000


	//----- nvinfo : EIATTR_FRAME_SIZE
	.align		4
.L_3:
        /*0018*/ 	.byte	0x04, 0x11
        /*001a*/ 	.short	(.L_5 - .L_4)
	.align		4
.L_4:
        /*001c*/ 	.word	index@($__internal_0_$__cuda_sm20_div_rn_f64_full)
        /*0020*/ 	.word	0x00000000


	//----- nvinfo : EIATTR_FRAME_SIZE
	.align		4
.L_5:
        /*0024*/ 	.byte	0x04, 0x11
        /*0026*/ 	.short	(.L_7 - .L_6)
	.align		4
.L_6:
        /*0028*/ 	.word	index@(_Z21computeMandelbrotCUDAPhjjddddj)
        /*002c*/ 	.word	0x00000000


	//----- nvinfo : EIATTR_MIN_STACK_SIZE
	.align		4
.L_7:
        /*0030*/ 	.byte	0x04, 0x12
        /*0032*/ 	.short	(.L_9 - .L_8)
	.align		4
.L_8:
        /*0034*/ 	.word	index@(_Z21computeMandelbrotCUDAPhjjddddj)
        /*0038*/ 	.word	0x00000000
.L_9:


//--------------------- .nv.compat                --------------------------
	.section	.nv.compat,"",@"SHT_CUDA_COMPAT_INFO"
	.align	4
        /*0000*/ 	.byte	0x02, 0x09, 0x00, 0x00, 0x02, 0x02, 0x01, 0x00, 0x02, 0x05, 0x05, 0x00, 0x03, 0x07, 0x01, 0x01
        /*0010*/ 	.byte	0x02, 0x03, 0x00, 0x00, 0x02, 0x06, 0x01, 0x00, 0x04, 0x0b, 0x08, 0x00, 0x01, 0x00, 0x00, 0x00
        /*0020*/ 	.byte	0x00, 0x00, 0x00, 0x00


//--------------------- .nv.info._Z21computeMandelbrotCUDAPhjjddddj --------------------------
	.section	.nv.info._Z21computeMandelbrotCUDAPhjjddddj,"",@"SHT_CUDA_INFO"
	.sectionflags	@""
	.align	4


	//----- nvinfo : EIATTR_CUDA_API_VERSION
	.align		4
        /*0000*/ 	.byte	0x04, 0x37
        /*0002*/ 	.short	(.L_11 - .L_10)
.L_10:
        /*0004*/ 	.word	0x00000082


	//----- nvinfo : EIATTR_KPARAM_INFO
	.align		4
.L_11:
        /*0008*/ 	.byte	0x04, 0x17
        /*000a*/ 	.short	(.L_13 - .L_12)
.L_12:
        /*000c*/ 	.word	0x00000000
        /*0010*/ 	.short	0x0007
        /*0012*/ 	.short	0x0030
        /*0014*/ 	.byte	0x00, 0xf0, 0x11, 0x00


	//----- nvinfo : EIATTR_KPARAM_INFO
	.align		4
.L_13:
        /*0018*/ 	.byte	0x04, 0x17
        /*001a*/ 	.short	(.L_15 - .L_14)
.L_14:
        /*001c*/ 	.word	0x00000000
        /*0020*/ 	.short	0x0006
        /*0022*/ 	.short	0x0028
        /*0024*/ 	.byte	0x00, 0xf0, 0x21, 0x00


	//----- nvinfo : EIATTR_KPARAM_INFO
	.align		4
.L_15:
        /*0028*/ 	.byte	0x04, 0x17
        /*002a*/ 	.short	(.L_17 - .L_16)
.L_16:
        /*002c*/ 	.word	0x00000000
        /*0030*/ 	.short	0x0005
        /*0032*/ 	.short	0x0020
        /*0034*/ 	.byte	0x00, 0xf0, 0x21, 0x00


	//----- nvinfo : EIATTR_KPARAM_INFO
	.align		4
.L_17:
        /*0038*/ 	.byte	0x04, 0x17
        /*003a*/ 	.short	(.L_19 - .L_18)
.L_18:
        /*003c*/ 	.word	0x00000000
        /*0040*/ 	.short	0x0004
        /*0042*/ 	.short	0x0018
        /*0044*/ 	.byte	0x00, 0xf0, 0x21, 0x00


	//----- nvinfo : EIATTR_KPARAM_INFO
	.align		4
.L_19:
        /*0048*/ 	.byte	0x04, 0x17
        /*004a*/ 	.short	(.L_21 - .L_20)
.L_20:
        /*004c*/ 	.word	0x00000000
        /*0050*/ 	.short	0x0003
        /*0052*/ 	.short	0x0010
        /*0054*/ 	.byte	0x00, 0xf0, 0x21, 0x00


	//----- nvinfo : EIATTR_KPARAM_INFO
	.align		4
.L_21:
        /*0058*/ 	.byte	0x04, 0x17
        /*005a*/ 	.short	(.L_23 - .L_22)
.L_22:
        /*005c*/ 	.word	0x00000000
        /*0060*/ 	.short	0x0002
        /*0062*/ 	.short	0x000c
        /*0064*/ 	.byte	0x00, 0xf0, 0x11, 0x00


	//----- nvinfo : EIATTR_KPARAM_INFO
	.align		4
.L_23:
        /*0068*/ 	.byte	0x04, 0x17
        /*006a*/ 	.short	(.L_25 - .L_24)
.L_24:
        /*006c*/ 	.word	0x00000000
        /*0070*/ 	.short	0x0001
        /*0072*/ 	.short	0x0008
        /*0074*/ 	.byte	0x00, 0xf0, 0x11, 0x00


	//----- nvinfo : EIATTR_KPARAM_INFO
	.align		4
.L_25:
        /*0078*/ 	.byte	0x04, 0x17
        /*007a*/ 	.short	(.L_27 - .L_26)
.L_26:
        /*007c*/ 	.word	0x00000000
        /*0080*/ 	.short	0x0000
        /*0082*/ 	.short	0x0000
        /*0084*/ 	.byte	0x00, 0xf5, 0x21, 0x00


	//----- nvinfo : EIATTR_SPARSE_MMA_MASK
	.align		4
.L_27:
        /*0088*/ 	.byte	0x03, 0x50
        /*008a*/ 	.short	0x0000


	//----- nvinfo : EIATTR_MAXREG_COUNT
	.align		4
        /*008c*/ 	.byte	0x03, 0x1b
        /*008e*/ 	.short	0x00ff


	//----- nvinfo : EIATTR_MERCURY_ISA_VERSION
	.align		4
        /*0090*/ 	.byte	0x03, 0x5f
        /*0092*/ 	.short	0x0101


	//----- nvinfo : EIATTR_VRC_CTA_INIT_COUNT
	.align		4
        /*0094*/ 	.byte	0x02, 0x4a
	.zero		1
	.zero		1


	//----- nvinfo : EIATTR_EXIT_INSTR_OFFSETS
	.align		4
        /*0098*/ 	.byte	0x04, 0x1c
        /*009a*/ 	.short	(.L_29 - .L_28)


	//   ....[0]....
.L_28:
        /*009c*/ 	.word	0x000000c0


	//   ....[1]....
        /*00a0*/ 	.word	0x00000d00


	//----- nvinfo : EIATTR_CRS_STACK_SIZE
	.align		4
.L_29:
        /*00a4*/ 	.byte	0x04, 0x1e
        /*00a6*/ 	.short	(.L_31 - .L_30)
.L_30:
        /*00a8*/ 	.word	0x00000000


	//----- nvinfo : EIATTR_CBANK_PARAM_SIZE
	.align		4
.L_31:
        /*00ac*/ 	.byte	0x03, 0x19
        /*00ae*/ 	.short	0x0034


	//----- nvinfo : EIATTR_PARAM_CBANK
	.align		4
        /*00b0*/ 	.byte	0x04, 0x0a
        /*00b2*/ 	.short	(.L_33 - .L_32)
	.align		4
.L_32:
        /*00b4*/ 	.word	index@(.nv.constant0._Z21computeMandelbrotCUDAPhjjddddj)
        /*00b8*/ 	.short	0x0380
        /*00ba*/ 	.short	0x0034


	//----- nvinfo : EIATTR_SW_WAR
	.align		4
.L_33:
        /*00bc*/ 	.byte	0x04, 0x36
        /*00be*/ 	.short	(.L_35 - .L_34)
.L_34:
        /*00c0*/ 	.word	0x00000008
.L_35:


//--------------------- .nv.callgraph             --------------------------
	.section	.nv.callgraph,"",@"SHT_CUDA_CALLGRAPH"
	.align	4
	.sectionentsize	8
	.align		4
        /*0000*/ 	.word	0x00000000
	.align		4
        /*0004*/ 	.word	0xffffffff
	.align		4
        /*0008*/ 	.word	0x00000000
	.align		4
        /*000c*/ 	.word	0xfffffffe
	.align		4
        /*0010*/ 	.word	0x00000000
	.align		4
        /*0014*/ 	.word	0xfffffffd
	.align		4
        /*0018*/ 	.word	0x00000000
	.align		4
        /*001c*/ 	.word	0xfffffffc


//--------------------- .text._Z21computeMandelbrotCUDAPhjjddddj --------------------------
	.section	.text._Z21computeMandelbrotCUDAPhjjddddj,"ax",@progbits
	.align	128
        .global         _Z21computeMandelbrotCUDAPhjjddddj
        .type           _Z21computeMandelbrotCUDAPhjjddddj,@function
        .size           _Z21computeMandelbrotCUDAPhjjddddj,(.L_x_23 - _Z21computeMandelbrotCUDAPhjjddddj)
        .other          _Z21computeMandelbrotCUDAPhjjddddj,@"STO_CUDA_ENTRY STV_DEFAULT"
_Z21computeMandelbrotCUDAPhjjddddj:
.text._Z21computeMandelbrotCUDAPhjjddddj:
[----:B------:R-:W-:Y:S01]  /*0000*/  LDC R1, c[0x0][0x37c] ;  /* 0x0000df00ff017b82 */ /* 0x000fe20000000800 */
[----:B------:R-:W0:Y:S07]  /*0010*/  S2R R5, SR_TID.Y ;  /* 0x0000000000057919 */ /* 0x000e2e0000002200 */
[----:B------:R-:W1:Y:S01]  /*0020*/  LDC R3, c[0x0][0x360] ;  /* 0x0000d800ff037b82 */ /* 0x000e620000000800 */
[----:B------:R-:W2:Y:S01]  /*0030*/  LDCU.64 UR6, c[0x0][0x388] ;  /* 0x00007100ff0677ac */ /* 0x000ea20008000a00 */
[----:B------:R-:W1:Y:S06]  /*0040*/  S2R R0, SR_TID.X ;  /* 0x0000000000007919 */ /* 0x000e6c0000002100 */
[----:B------:R-:W0:Y:S08]  /*0050*/  S2UR UR5, SR_CTAID.Y ;  /* 0x00000000000579c3 */ /* 0x000e300000002600 */
[----:B------:R-:W0:Y:S08]  /*0060*/  LDC R2, c[0x0][0x364] ;  /* 0x0000d900ff027b82 */ /* 0x000e300000000800 */
[----:B------:R-:W1:Y:S01]  /*0070*/  S2UR UR4, SR_CTAID.X ;  /* 0x00000000000479c3 */ /* 0x000e620000002500 */
[----:B0-----:R-:W-:-:S05]  /*0080*/  IMAD R2, R2, UR5, R5 ;  /* 0x0000000502027c24 */ /* 0x001fca000f8e0205 */
[----:B--2---:R-:W-:Y:S01]  /*0090*/  ISETP.GE.U32.AND P0, PT, R2, UR7, PT ;  /* 0x0000000702007c0c */ /* 0x004fe2000bf06070 */
[----:B-1----:R-:W-:-:S05]  /*00a0*/  IMAD R3, R3, UR4, R0 ;  /* 0x0000000403037c24 */ /* 0x002fca000f8e0200 */
[----:B------:R-:W-:-:S13]  /*00b0*/  ISETP.GE.U32.OR P0, PT, R3, UR6, P0 ;  /* 0x0000000603007c0c */ /* 0x000fda0008706470 */
[----:B------:R-:W-:Y:S05]  /*00c0*/  @P0 EXIT ;  /* 0x000000000000094d */ /* 0x000fea0003800000 */
[----:B------:R-:W0:Y:S01]  /*00d0*/  I2F.F64.U32 R4, UR6 ;  /* 0x0000000600047d12 */ /* 0x000e220008201800 */
[----:B------:R-:W-:Y:S01]  /*00e0*/  IMAD.MOV.U32 R6, RZ, RZ, 0x1 ;  /* 0x00000001ff067424 */ /* 0x000fe200078e00ff */
[----:B------:R-:W-:Y:S06]  /*00f0*/  BSSY.RECONVERGENT B0, `(.L_x_0) ;  /* 0x0000015000007945 */ /* 0x000fec0003800200 */
[----:B------:R-:W1:Y:S08]  /*0100*/  I2F.F64 R22, R3 ;  /* 0x0000000300167312 */ /* 0x000e700000201c00 */
[----:B0-----:R-:W0:Y:S01]  /*0110*/  MUFU.RCP64H R7, R5 ;  /* 0x0000000500077308 */ /* 0x001e220000001800 */
[----:B-1----:R-:W-:Y:S01]  /*0120*/  FSETP.GEU.AND P1, PT, |R23|, 6.5827683646048100446e-37, PT ;  /* 0x036000001700780b */ /* 0x002fe20003f2e200 */
[----:B0-----:R-:W-:-:S08]  /*0130*/  DFMA R8, -R4, R6, 1 ;  /* 0x3ff000000408742b */ /* 0x001fd00000000106 */
[----:B------:R-:W-:-:S08]  /*0140*/  DFMA R8, R8, R8, R8 ;  /* 0x000000080808722b */ /* 0x000fd00000000008 */
[----:B------:R-:W-:-:S08]  /*0150*/  DFMA R8, R6, R8, R6 ;  /* 0x000000080608722b */ /* 0x000fd00000000006 */
[----:B------:R-:W-:-:S08]  /*0160*/  DFMA R6, -R4, R8, 1 ;  /* 0x3ff000000406742b */ /* 0x000fd00000000108 */
[----:B------:R-:W-:-:S08]  /*0170*/  DFMA R6, R8, R6, R8 ;  /* 0x000000060806722b */ /* 0x000fd00000000008 */
[----:B------:R-:W-:-:S08]  /*0180*/  DMUL R16, R22, R6 ;  /* 0x0000000616107228 */ /* 0x000fd00000000000 */
[----:B------:R-:W-:-:S08]  /*0190*/  DFMA R8, -R4, R16, R22 ;  /* 0x000000100408722b */ /* 0x000fd00000000116 */
[----:B------:R-:W-:-:S10]  /*01a0*/  DFMA R16, R6, R8, R16 ;  /* 0x000000080610722b */ /* 0x000fd40000000010 */
[----:B------:R-:W-:-:S05]  /*01b0*/  FFMA R0, RZ, R5, R17 ;  /* 0x00000005ff007223 */ /* 0x000fca0000000011 */
[----:B------:R-:W-:-:S13]  /*01c0*/  FSETP.GT.AND P0, PT, |R0|, 1.469367938527859385e-39, PT ;  /* 0x001000000000780b */ /* 0x000fda0003f04200 */
[----:B------:R-:W-:Y:S05]  /*01d0*/  @P0 BRA P1, `(.L_x_1) ;  /* 0x0000000000180947 */ /* 0x000fea0000800000 */
[----:B------:R-:W-:Y:S01]  /*01e0*/  IMAD.MOV.U32 R20, RZ, RZ, R4 ;  /* 0x000000ffff147224 */ /* 0x000fe200078e0004 */
[----:B------:R-:W-:Y:S01]  /*01f0*/  MOV R0, 0x220 ;  /* 0x0000022000007802 */ /* 0x000fe20000000f00 */
[----:B------:R-:W-:-:S07]  /*0200*/  IMAD.MOV.U32 R21, RZ, RZ, R5 ;  /* 0x000000ffff157224 */ /* 0x000fce00078e0005 */
[----:B------:R-:W-:Y:S05]  /*0210*/  CALL.REL.NOINC `($__internal_0_$__cuda_sm20_div_rn_f64_full) ;  /* 0x0000000800bc7944 */ /* 0x000fea0003c00000 */
[----:B------:R-:W-:Y:S02]  /*0220*/  IMAD.MOV.U32 R16, RZ, RZ, R26 ;  /* 0x000000ffff107224 */ /* 0x000fe400078e001a */
[----:B------:R-:W-:-:S07]  /*0230*/  IMAD.MOV.U32 R17, RZ, RZ, R27 ;  /* 0x000000ffff117224 */ /* 0x000fce00078e001b */
.L_x_1:
[----:B------:R-:W-:Y:S05]  /*0240*/  BSYNC.RECONVERGENT B0 ;  /* 0x0000000000007941 */ /* 0x000fea0003800200 */
.L_x_0:
[----:B------:R-:W0:Y:S01]  /*0250*/  LDCU UR4, c[0x0][0x38c] ;  /* 0x00007180ff0477ac */ /* 0x000e220008000800 */
[----:B------:R-:W-:Y:S01]  /*0260*/  IMAD.MOV.U32 R6, RZ, RZ, 0x1 ;  /* 0x00000001ff067424 */ /* 0x000fe200078e00ff */
[----:B------:R-:W1:Y:S01]  /*0270*/  I2F.F64.U32 R22, R2 ;  /* 0x0000000200167312 */ /* 0x000e620000201800 */
[----:B------:R-:W2:Y:S01]  /*0280*/  LDC.64 R12, c[0x0][0x390] ;  /* 0x0000e400ff0c7b82 */ /* 0x000ea20000000a00 */
[----:B------:R-:W-:Y:S07]  /*0290*/  BSSY.RECONVERGENT B0, `(.L_x_2) ;  /* 0x0000018000007945 */ /* 0x000fee0003800200 */
[----:B------:R-:W2:Y:S01]  /*02a0*/  LDC.64 R10, c[0x0][0x398] ;  /* 0x0000e600ff0a7b82 */ /* 0x000ea20000000a00 */
[----:B-1----:R-:W-:Y:S01]  /*02b0*/  FSETP.GEU.AND P1, PT, |R23|, 6.5827683646048100446e-37, PT ;  /* 0x036000001700780b */ /* 0x002fe20003f2e200 */
[----:B0-----:R-:W0:Y:S08]  /*02c0*/  I2F.F64.U32 R4, UR4 ;  /* 0x0000000400047d12 */ /* 0x001e300008201800 */
[----:B0-----:R-:W0:Y:S02]  /*02d0*/  MUFU.RCP64H R7, R5 ;  /* 0x0000000500077308 */ /* 0x001e240000001800 */
[----:B0-----:R-:W-:-:S08]  /*02e0*/  DFMA R8, -R4, R6, 1 ;  /* 0x3ff000000408742b */ /* 0x001fd00000000106 */
[----:B------:R-:W-:-:S08]  /*02f0*/  DFMA R8, R8, R8, R8 ;  /* 0x000000080808722b */ /* 0x000fd00000000008 */
[----:B------:R-:W-:-:S08]  /*0300*/  DFMA R8, R6, R8, R6 ;  /* 0x000000080608722b */ /* 0x000fd00000000006 */
[----:B------:R-:W-:-:S08]  /*0310*/  DFMA R6, -R4, R8, 1 ;  /* 0x3ff000000406742b */ /* 0x000fd00000000108 */
[----:B------:R-:W-:-:S08]  /*0320*/  DFMA R6, R8, R6, R8 ;  /* 0x000000060806722b */ /* 0x000fd00000000008 */
[----:B------:R-:W-:-:S08]  /*0330*/  DMUL R14, R22, R6 ;  /* 0x00000006160e7228 */ /* 0x000fd00000000000 */
[----:B------:R-:W-:-:S08]  /*0340*/  DFMA R8, -R4, R14, R22 ;  /* 0x0000000e0408722b */ /* 0x000fd00000000116 */
[----:B------:R-:W-:Y:S02]  /*0350*/  DFMA R14, R6, R8, R14 ;  /* 0x00000008060e722b */ /* 0x000fe4000000000e */
[----:B--2---:R-:W-:-:S08]  /*0360*/  DADD R6, R10, -R12 ;  /* 0x000000000a067229 */ /* 0x004fd0000000080c */
[----:B------:R-:W-:Y:S01]  /*0370*/  FFMA R0, RZ, R5, R15 ;  /* 0x00000005ff007223 */ /* 0x000fe2000000000f */
[----:B------:R-:W-:-:S04]  /*0380*/  DFMA R16, R6, R16, R12 ;  /* 0x000000100610722b */ /* 0x000fc8000000000c */
        /* <DEDUP_REMOVED lines=8> */
.L_x_3:
[----:B------:R-:W-:Y:S05]  /*0410*/  BSYNC.RECONVERGENT B0 ;  /* 0x0000000000007941 */ /* 0x000fea0003800200 */
.L_x_2:
[----:B------:R-:W0:Y:S01]  /*0420*/  LDC.64 R8, c[0x0][0x3a0] ;  /* 0x0000e800ff087b82 */ /* 0x000e220000000a00 */
[----:B------:R-:W-:Y:S01]  /*0430*/  BSSY.RECONVERGENT B0, `(.L_x_4) ;  /* 0x0000054000007945 */ /* 0x000fe20003800200 */
[----:B------:R-:W-:Y:S01]  /*0440*/  IMAD.MOV.U32 R5, RZ, RZ, RZ ;  /* 0x000000ffff057224 */ /* 0x000fe200078e00ff */
[----:B------:R-:W-:Y:S02]  /*0450*/  CS2R R12, SRZ ;  /* 0x00000000000c7805 */ /* 0x000fe4000001ff00 */
[----:B------:R-:W-:-:S03]  /*0460*/  CS2R R10, SRZ ;  /* 0x00000000000a7805 */ /* 0x000fc6000001ff00 */
[----:B------:R-:W0:Y:S08]  /*0470*/  LDC.64 R6, c[0x0][0x3a8] ;  /* 0x0000ea00ff067b82 */ /* 0x000e300000000a00 */
[----:B------:R-:W1:Y:S01]  /*0480*/  LDC R4, c[0x0][0x3b0] ;  /* 0x0000ec00ff047b82 */ /* 0x000e620000000800 */
[----:B0-----:R-:W-:-:S08]  /*0490*/  DADD R6, R6, -R8 ;  /* 0x0000000006067229 */ /* 0x001fd00000000808 */
[----:B-1----:R-:W-:-:S11]  /*04a0*/  DFMA R14, R6, R14, R8 ;  /* 0x0000000e060e722b */ /* 0x002fd60000000008 */
.L_x_9:
[----:B------:R-:W-:Y:S01]  /*04b0*/  DADD R20, -RZ, |R12| ;  /* 0x00000000ff147229 */ /* 0x000fe2000000050c */
[----:B------:R-:W-:Y:S01]  /*04c0*/  IMAD.MOV.U32 R6, RZ, RZ, 0x1 ;  /* 0x00000001ff067424 */ /* 0x000fe200078e00ff */
[--C-:B------:R-:W-:Y:S01]  /*04d0*/  DADD R22, -RZ, |R10|.reuse ;  /* 0x00000000ff167229 */ /* 0x100fe2000000050a */
[----:B------:R-:W-:Y:S01]  /*04e0*/  BSSY.RECONVERGENT B1, `(.L_x_5) ;  /* 0x000001c000017945 */ /* 0x000fe20003800200 */
[----:B------:R-:W-:Y:S01]  /*04f0*/  DSETP.GT.AND P0, PT, |R12|, |R10|, PT ;  /* 0x4000000a0c00722a */ /* 0x000fe20003f04200 */
[----:B------:R-:W-:-:S07]  /*0500*/  IMAD.MOV.U32 R32, RZ, RZ, R5 ;  /* 0x000000ffff207224 */ /* 0x000fce00078e0005 */
[----:B------:R-:W-:Y:S02]  /*0510*/  FSEL R9, R21, R23, P0 ;  /* 0x0000001715097208 */ /* 0x000fe40000000000 */
[----:B------:R-:W-:Y:S02]  /*0520*/  FSEL R8, R20, R22, P0 ;  /* 0x0000001614087208 */ /* 0x000fe40000000000 */
[----:B------:R-:W0:Y:S04]  /*0530*/  MUFU.RCP64H R7, R9 ;  /* 0x0000000900077308 */ /* 0x000e280000001800 */
[----:B0-----:R-:W-:-:S08]  /*0540*/  DFMA R18, -R8, R6, 1 ;  /* 0x3ff000000812742b */ /* 0x001fd00000000106 */
[----:B------:R-:W-:-:S08]  /*0550*/  DFMA R18, R18, R18, R18 ;  /* 0x000000121212722b */ /* 0x000fd00000000012 */
[----:B------:R-:W-:-:S08]  /*0560*/  DFMA R18, R6, R18, R6 ;  /* 0x000000120612722b */ /* 0x000fd00000000006 */
[----:B------:R-:W-:-:S08]  /*0570*/  DFMA R6, -R8, R18, 1 ;  /* 0x3ff000000806742b */ /* 0x000fd00000000112 */
[----:B------:R-:W-:Y:S01]  /*0580*/  DFMA R18, R18, R6, R18 ;  /* 0x000000061212722b */ /* 0x000fe20000000012 */
[----:B------:R-:W-:Y:S02]  /*0590*/  FSEL R6, R22, R20, P0 ;  /* 0x0000001416067208 */ /* 0x000fe40000000000 */
[----:B------:R-:W-:-:S04]  /*05a0*/  FSEL R7, R23, R21, P0 ;  /* 0x0000001517077208 */ /* 0x000fc80000000000 */
[----:B------:R-:W-:Y:S02]  /*05b0*/  FSETP.GEU.AND P1, PT, |R7|, 6.5827683646048100446e-37, PT ;  /* 0x036000000700780b */ /* 0x000fe40003f2e200 */
        /* <DEDUP_REMOVED lines=8> */
[----:B------:R-:W-:Y:S02]  /*0640*/  IMAD.MOV.U32 R21, RZ, RZ, R9 ;  /* 0x000000ffff157224 */ /* 0x000fe400078e0009 */
[----:B------:R-:W-:Y:S02]  /*0650*/  IMAD.MOV.U32 R22, RZ, RZ, R6 ;  /* 0x000000ffff167224 */ /* 0x000fe400078e0006 */
[----:B------:R-:W-:-:S07]  /*0660*/  IMAD.MOV.U32 R23, RZ, RZ, R7 ;  /* 0x000000ffff177224 */ /* 0x000fce00078e0007 */
[----:B------:R-:W-:Y:S05]  /*0670*/  CALL.REL.NOINC `($__internal_0_$__cuda_sm20_div_rn_f64_full) ;  /* 0x0000000400a47944 */ /* 0x000fea0003c00000 */
[----:B------:R-:W-:Y:S02]  /*0680*/  IMAD.MOV.U32 R18, RZ, RZ, R26 ;  /* 0x000000ffff127224 */ /* 0x000fe400078e001a */
[----:B------:R-:W-:-:S07]  /*0690*/  IMAD.MOV.U32 R19, RZ, RZ, R27 ;  /* 0x000000ffff137224 */ /* 0x000fce00078e001b */
.L_x_6:
[----:B------:R-:W-:Y:S05]  /*06a0*/  BSYNC.RECONVERGENT B1 ;  /* 0x0000000000017941 */ /* 0x000fea0003800200 */
.L_x_5:
[----:B------:R-:W-:Y:S01]  /*06b0*/  DFMA R22, R18, R18, 1 ;  /* 0x3ff000001216742b */ /* 0x000fe20000000012 */
[----:B------:R-:W-:Y:S01]  /*06c0*/  IMAD.MOV.U32 R28, RZ, RZ, 0x0 ;  /* 0x00000000ff1c7424 */ /* 0x000fe200078e00ff */
[----:B------:R-:W-:Y:S01]  /*06d0*/  BSSY.RECONVERGENT B1, `(.L_x_7) ;  /* 0x0000012000017945 */ /* 0x000fe20003800200 */
[----:B------:R-:W-:-:S03]  /*06e0*/  IMAD.MOV.U32 R29, RZ, RZ, 0x3fd80000 ;  /* 0x3fd80000ff1d7424 */ /* 0x000fc600078e00ff */
[----:B------:R-:W0:Y:S04]  /*06f0*/  MUFU.RSQ64H R25, R23 ;  /* 0x0000001700197308 */ /* 0x000e280000001c00 */
[----:B------:R-:W-:-:S05]  /*0700*/  VIADD R24, R23, 0xfcb00000 ;  /* 0xfcb0000017187836 */ /* 0x000fca0000000000 */
[----:B------:R-:W-:Y:S01]  /*0710*/  ISETP.GE.U32.AND P0, PT, R24, 0x7ca00000, PT ;  /* 0x7ca000001800780c */ /* 0x000fe20003f06070 */
[----:B0-----:R-:W-:-:S08]  /*0720*/  DMUL R18, R24, R24 ;  /* 0x0000001818127228 */ /* 0x001fd00000000000 */
[----:B------:R-:W-:-:S08]  /*0730*/  DFMA R18, R22, -R18, 1 ;  /* 0x3ff000001612742b */ /* 0x000fd00000000812 */
[----:B------:R-:W-:Y:S02]  /*0740*/  DFMA R28, R18, R28, 0.5 ;  /* 0x3fe00000121c742b */ /* 0x000fe4000000001c */
[----:B------:R-:W-:-:S08]  /*0750*/  DMUL R18, R24, R18 ;  /* 0x0000001218127228 */ /* 0x000fd00000000000 */
[----:B------:R-:W-:-:S08]  /*0760*/  DFMA R28, R28, R18, R24 ;  /* 0x000000121c1c722b */ /* 0x000fd00000000018 */
[----:B------:R-:W-:Y:S02]  /*0770*/  DMUL R20, R22, R28 ;  /* 0x0000001c16147228 */ /* 0x000fe40000000000 */
[----:B------:R-:W-:Y:S02]  /*0780*/  VIADD R27, R29, 0xfff00000 ;  /* 0xfff000001d1b7836 */ /* 0x000fe40000000000 */
[----:B------:R-:W-:-:S04]  /*0790*/  IMAD.MOV.U32 R26, RZ, RZ, R28 ;  /* 0x000000ffff1a7224 */ /* 0x000fc800078e001c */
[----:B------:R-:W-:-:S08]  /*07a0*/  DFMA R18, R20, -R20, R22 ;  /* 0x800000141412722b */ /* 0x000fd00000000016 */
[----:B------:R-:W-:Y:S01]  /*07b0*/  DFMA R30, R18, R26, R20 ;  /* 0x0000001a121e722b */ /* 0x000fe20000000014 */
[----:B------:R-:W-:Y:S10]  /*07c0*/  @!P0 BRA `(.L_x_8) ;  /* 0x0000000000088947 */ /* 0x000ff40003800000 */
[----:B------:R-:W-:-:S07]  /*07d0*/  MOV R0, 0x7f0 ;  /* 0x000007f000007802 */ /* 0x000fce0000000f00 */
[----:B------:R-:W-:Y:S05]  /*07e0*/  CALL.REL.NOINC `($__internal_1_$__cuda_sm20_dsqrt_rn_f64_mediumpath_v1) ;  /* 0x0000000800b47944 */ /* 0x000fea0003c00000 */
.L_x_8:
[----:B------:R-:W-:Y:S05]  /*07f0*/  BSYNC.RECONVERGENT B1 ;  /* 0x0000000000017941 */ /* 0x000fea0003800200 */
.L_x_7:
[----:B------:R-:W-:Y:S01]  /*0800*/  DMUL R30, R8, R30 ;  /* 0x0000001e081e7228 */ /* 0x000fe20000000000 */
[----:B------:R-:W-:Y:S01]  /*0810*/  UMOV UR4, 0xffffffff ;  /* 0xffffffff00047882 */ /* 0x000fe20000000000 */
[----:B------:R-:W-:Y:S01]  /*0820*/  DADD R18, |R10|, |R12| ;  /* 0x000000000a127229 */ /* 0x000fe2000000060c */
[----:B------:R-:W-:Y:S01]  /*0830*/  UMOV UR5, 0x7fefffff ;  /* 0x7fefffff00057882 */ /* 0x000fe20000000000 */
[C---:B------:R-:W-:Y:S02]  /*0840*/  DSETP.NEU.AND P2, PT, R8.reuse, RZ, PT ;  /* 0x000000ff0800722a */ /* 0x040fe40003f4d000 */
[----:B------:R-:W-:Y:S02]  /*0850*/  DSETP.GT.AND P0, PT, R8, UR4, PT ;  /* 0x0000000408007e2a */ /* 0x000fe4000bf04000 */
[----:B------:R-:W-:-:S04]  /*0860*/  DSETP.GT.AND P1, PT, R6, UR4, PT ;  /* 0x0000000406007e2a */ /* 0x000fc8000bf24000 */
[C---:B------:R-:W-:Y:S02]  /*0870*/  FSEL R7, R18.reuse, R30, P0 ;  /* 0x0000001e12077208 */ /* 0x040fe40000000000 */
[----:B------:R-:W-:Y:S02]  /*0880*/  FSEL R9, R19, R31, P0 ;  /* 0x0000001f13097208 */ /* 0x000fe40000000000 */
[----:B------:R-:W-:Y:S02]  /*0890*/  ISETP.GE.U32.AND P0, PT, R5, R4, PT ;  /* 0x000000040500720c */ /* 0x000fe40003f06070 */
[C---:B------:R-:W-:Y:S02]  /*08a0*/  FSEL R7, R18.reuse, R7, !P2 ;  /* 0x0000000712077208 */ /* 0x040fe40005000000 */
[----:B------:R-:W-:Y:S02]  /*08b0*/  FSEL R9, R19, R9, !P2 ;  /* 0x0000000913097208 */ /* 0x000fe40005000000 */
[----:B------:R-:W-:-:S02]  /*08c0*/  FSEL R6, R18, R7, P1 ;  /* 0x0000000712067208 */ /* 0x000fc40000800000 */
[----:B------:R-:W-:-:S06]  /*08d0*/  FSEL R7, R19, R9, P1 ;  /* 0x0000000913077208 */ /* 0x000fcc0000800000 */
[----:B------:R-:W-:-:S14]  /*08e0*/  DSETP.GEU.OR P0, PT, R6, 2, P0 ;  /* 0x400000000600742a */ /* 0x000fdc000070e400 */
[C---:B------:R-:W-:Y:S01]  /*08f0*/  @!P0 DMUL R6, R10.reuse, R10 ;  /* 0x0000000a0a068228 */ /* 0x040fe20000000000 */
[----:B------:R-:W-:Y:S01]  /*0900*/  @!P0 VIADD R5, R5, 0x1 ;  /* 0x0000000105058836 */ /* 0x000fe20000000000 */
[----:B------:R-:W-:-:S06]  /*0910*/  @!P0 DMUL R8, R10, R12 ;  /* 0x0000000c0a088228 */ /* 0x000fcc0000000000 */
[-C--:B------:R-:W-:Y:S02]  /*0920*/  @!P0 DFMA R6, R12, R12.reuse, -R6 ;  /* 0x0000000c0c06822b */ /* 0x080fe40000000806 */
[----:B------:R-:W-:-:S06]  /*0930*/  @!P0 DFMA R8, R10, R12, R8 ;  /* 0x0000000c0a08822b */ /* 0x000fcc0000000008 */
[----:B------:R-:W-:Y:S02]  /*0940*/  @!P0 DADD R12, R16, R6 ;  /* 0x00000000100c8229 */ /* 0x000fe40000000006 */
[----:B------:R-:W-:Y:S01]  /*0950*/  @!P0 DADD R10, R14, R8 ;  /* 0x000000000e0a8229 */ /* 0x000fe20000000008 */
[----:B------:R-:W-:Y:S10]  /*0960*/  @!P0 BRA `(.L_x_9) ;  /* 0xfffffff800d08947 */ /* 0x000ff4000383ffff */
[----:B------:R-:W-:Y:S05]  /*0970*/  BSYNC.RECONVERGENT B0 ;  /* 0x0000000000007941 */ /* 0x000fea0003800200 */
.L_x_4:
[----:B------:R-:W0:Y:S01]  /*0980*/  I2F.F64.U32 R6, R4 ;  /* 0x0000000400067312 */ /* 0x000e220000201800 */
[----:B------:R-:W-:Y:S01]  /*0990*/  IMAD.MOV.U32 R8, RZ, RZ, 0x1 ;  /* 0x00000001ff087424 */ /* 0x000fe200078e00ff */
[----:B------:R-:W1:Y:S01]  /*09a0*/  LDCU.64 UR4, c[0x0][0x358] ;  /* 0x00006b00ff0477ac */ /* 0x000e620008000a00 */
[----:B------:R-:W-:Y:S05]  /*09b0*/  BSSY.RECONVERGENT B0, `(.L_x_10) ;  /* 0x0000015000007945 */ /* 0x000fea0003800200 */
[----:B------:R-:W2:Y:S08]  /*09c0*/  I2F.F64.U32 R22, R32 ;  /* 0x0000002000167312 */ /* 0x000eb00000201800 */
[----:B0-----:R-:W0:Y:S01]  /*09d0*/  MUFU.RCP64H R9, R7 ;  /* 0x0000000700097308 */ /* 0x001e220000001800 */
[----:B--2---:R-:W-:Y:S01]  /*09e0*/  FSETP.GEU.AND P1, PT, |R23|, 6.5827683646048100446e-37, PT ;  /* 0x036000001700780b */ /* 0x004fe20003f2e200 */
        /* <DEDUP_REMOVED lines=10> */
[----:B-1----:R-:W-:Y:S05]  /*0a90*/  @P0 BRA P1, `(.L_x_11) ;  /* 0x0000000000180947 */ /* 0x002fea0000800000 */
[----:B------:R-:W-:Y:S01]  /*0aa0*/  IMAD.MOV.U32 R20, RZ, RZ, R6 ;  /* 0x000000ffff147224 */ /* 0x000fe200078e0006 */
[----:B------:R-:W-:Y:S01]  /*0ab0*/  MOV R0, 0xae0 ;  /* 0x00000ae000007802 */ /* 0x000fe20000000f00 */
[----:B------:R-:W-:-:S07]  /*0ac0*/  IMAD.MOV.U32 R21, RZ, RZ, R7 ;  /* 0x000000ffff157224 */ /* 0x000fce00078e0007 */
[----:B------:R-:W-:Y:S05]  /*0ad0*/  CALL.REL.NOINC `($__internal_0_$__cuda_sm20_div_rn_f64_full) ;  /* 0x00000000008c7944 */ /* 0x000fea0003c00000 */
[----:B------:R-:W-:Y:S02]  /*0ae0*/  IMAD.MOV.U32 R4, RZ, RZ, R26 ;  /* 0x000000ffff047224 */ /* 0x000fe400078e001a */
[----:B------:R-:W-:-:S07]  /*0af0*/  IMAD.MOV.U32 R5, RZ, RZ, R27 ;  /* 0x000000ffff057224 */ /* 0x000fce00078e001b */
.L_x_11:
[----:B------:R-:W-:Y:S05]  /*0b00*/  BSYNC.RECONVERGENT B0 ;  /* 0x0000000000007941 */ /* 0x000fea0003800200 */
.L_x_10:
[----:B------:R-:W-:Y:S01]  /*0b10*/  DADD R6, -R4, 1 ;  /* 0x3ff0000004067429 */ /* 0x000fe20000000100 */
[----:B------:R-:W0:Y:S01]  /*0b20*/  LDCU UR8, c[0x0][0x388] ;  /* 0x00007100ff0877ac */ /* 0x000e220008000800 */
[----:B------:R-:W1:Y:S06]  /*0b30*/  LDCU.64 UR6, c[0x0][0x380] ;  /* 0x00007000ff0677ac */ /* 0x000e6c0008000a00 */
[C---:B------:R-:W-:Y:S02]  /*0b40*/  DMUL R8, R6.reuse, 9 ;  /* 0x4022000006087828 */ /* 0x040fe40000000000 */
[----:B------:R-:W-:-:S02]  /*0b50*/  DMUL R10, R6, 15 ;  /* 0x402e0000060a7828 */ /* 0x000fc40000000000 */
[----:B------:R-:W-:-:S04]  /*0b60*/  DMUL R12, R6, 8.5 ;  /* 0x40210000060c7828 */ /* 0x000fc80000000000 */
[----:B------:R-:W-:Y:S02]  /*0b70*/  DMUL R8, R8, R4 ;  /* 0x0000000408087228 */ /* 0x000fe40000000000 */
[C---:B------:R-:W-:Y:S01]  /*0b80*/  DMUL R10, R6.reuse, R10 ;  /* 0x0000000a060a7228 */ /* 0x040fe20000000000 */
[----:B0-----:R-:W-:Y:S01]  /*0b90*/  IMAD R2, R2, UR8, R3 ;  /* 0x0000000802027c24 */ /* 0x001fe2000f8e0203 */
[----:B------:R-:W-:-:S03]  /*0ba0*/  DMUL R12, R6, R12 ;  /* 0x0000000c060c7228 */ /* 0x000fc60000000000 */
[----:B------:R-:W-:Y:S01]  /*0bb0*/  IMAD.SHL.U32 R0, R2, 0x4, RZ ;  /* 0x0000000402007824 */ /* 0x000fe200078e00ff */
[-C--:B------:R-:W-:Y:S02]  /*0bc0*/  DMUL R8, R8, R4.reuse ;  /* 0x0000000408087228 */ /* 0x080fe40000000000 */
[----:B------:R-:W-:Y:S02]  /*0bd0*/  DMUL R10, R10, R4 ;  /* 0x000000040a0a7228 */ /* 0x000fe40000000000 */
[----:B------:R-:W-:Y:S01]  /*0be0*/  DMUL R12, R6, R12 ;  /* 0x0000000c060c7228 */ /* 0x000fe20000000000 */
[----:B-1----:R-:W-:-:S03]  /*0bf0*/  IADD3 R2, P0, PT, R0, UR6, RZ ;  /* 0x0000000600027c10 */ /* 0x002fc6000ff1e0ff */
[-C--:B------:R-:W-:Y:S01]  /*0c00*/  DMUL R8, R8, R4.reuse ;  /* 0x0000000408087228 */ /* 0x080fe20000000000 */
[----:B------:R-:W-:Y:S01]  /*0c10*/  LEA.HI.X.SX32 R3, R0, UR7, 0x1, P0 ;  /* 0x0000000700037c11 */ /* 0x000fe200080f0eff */
[-C--:B------:R-:W-:Y:S02]  /*0c20*/  DMUL R10, R10, R4.reuse ;  /* 0x000000040a0a7228 */ /* 0x080fe40000000000 */
[----:B------:R-:W-:Y:S01]  /*0c30*/  DMUL R12, R12, R4 ;  /* 0x000000040c0c7228 */ /* 0x000fe20000000000 */
[----:B------:R-:W-:-:S03]  /*0c40*/  IMAD.MOV.U32 R4, RZ, RZ, 0xff ;  /* 0x000000ffff047424 */ /* 0x000fc600078e00ff */
[----:B------:R-:W-:Y:S02]  /*0c50*/  DMUL R8, R8, 255 ;  /* 0x406fe00008087828 */ /* 0x000fe40000000000 */
[----:B------:R-:W-:Y:S01]  /*0c60*/  DMUL R10, R10, 255 ;  /* 0x406fe0000a0a7828 */ /* 0x000fe20000000000 */
[----:B------:R-:W-:Y:S01]  /*0c70*/  PRMT R0, R4, 0x7610, R0 ;  /* 0x0000761004007816 */ /* 0x000fe20000000000 */
[----:B------:R-:W-:-:S04]  /*0c80*/  DMUL R12, R12, 255 ;  /* 0x406fe0000c0c7828 */ /* 0x000fc80000000000 */
[----:B------:R-:W-:Y:S02]  /*0c90*/  STG.E.U8 desc[UR4][R2.64+0x3], R0 ;  /* 0x0000030002007986 */ /* 0x000fe4000c101104 */
[----:B------:R-:W0:Y:S08]  /*0ca0*/  F2I.U32.F64.TRUNC R9, R8 ;  /* 0x0000000800097311 */ /* 0x000e30000030d000 */
[----:B------:R-:W1:Y:S01]  /*0cb0*/  F2I.U32.F64.TRUNC R11, R10 ;  /* 0x0000000a000b7311 */ /* 0x000e62000030d000 */
[----:B0-----:R-:W-:Y:S07]  /*0cc0*/  STG.E.U8 desc[UR4][R2.64], R9 ;  /* 0x0000000902007986 */ /* 0x001fee000c101104 */
[----:B------:R-:W0:Y:S01]  /*0cd0*/  F2I.U32.F64.TRUNC R13, R12 ;  /* 0x0000000c000d7311 */ /* 0x000e22000030d000 */
[----:B-1----:R-:W-:Y:S04]  /*0ce0*/  STG.E.U8 desc[UR4][R2.64+0x1], R11 ;  /* 0x0000010b02007986 */ /* 0x002fe8000c101104 */
[----:B0-----:R-:W-:Y:S01]  /*0cf0*/  STG.E.U8 desc[UR4][R2.64+0x2], R13 ;  /* 0x0000020d02007986 */ /* 0x001fe2000c101104 */
[----:B------:R-:W-:Y:S05]  /*0d00*/  EXIT ;  /* 0x000000000000794d */ /* 0x000fea0003800000 */
        .weak           $__internal_0_$__cuda_sm20_div_rn_f64_full
        .type           $__internal_0_$__cuda_sm20_div_rn_f64_full,@function
        .size           $__internal_0_$__cuda_sm20_div_rn_f64_full,($__internal_1_$__cuda_sm20_dsqrt_rn_f64_mediumpath_v1 - $__internal_0_$__cuda_sm20_div_rn_f64_full)
$__internal_0_$__cuda_sm20_div_rn_f64_full:
[C---:B------:R-:W-:Y:S01]  /*0d10*/  FSETP.GEU.AND P0, PT, |R21|.reuse, 1.469367938527859385e-39, PT ;  /* 0x001000001500780b */ /* 0x040fe20003f0e200 */
[----:B------:R-:W-:Y:S01]  /*0d20*/  IMAD.MOV.U32 R24, RZ, RZ, 0x1 ;  /* 0x00000001ff187424 */ /* 0x000fe200078e00ff */
[----:B------:R-:W-:Y:S01]  /*0d30*/  LOP3.LUT R18, R21, 0x800fffff, RZ, 0xc0, !PT ;  /* 0x800fffff15127812 */ /* 0x000fe200078ec0ff */
[----:B------:R-:W-:Y:S01]  /*0d40*/  IMAD.MOV.U32 R34, RZ, RZ, 0x1ca00000 ;  /* 0x1ca00000ff227424 */ /* 0x000fe200078e00ff */
[C---:B------:R-:W-:Y:S01]  /*0d50*/  FSETP.GEU.AND P2, PT, |R23|.reuse, 1.469367938527859385e-39, PT ;  /* 0x001000001700780b */ /* 0x040fe20003f4e200 */
[----:B------:R-:W-:Y:S01]  /*0d60*/  BSSY.RECONVERGENT B2, `(.L_x_12) ;  /* 0x0000052000027945 */ /* 0x000fe20003800200 */
[----:B------:R-:W-:Y:S01]  /*0d70*/  LOP3.LUT R19, R18, 0x3ff00000, RZ, 0xfc, !PT ;  /* 0x3ff0000012137812 */ /* 0x000fe200078efcff */
[----:B------:R-:W-:Y:S01]  /*0d80*/  IMAD.MOV.U32 R18, RZ, RZ, R20 ;  /* 0x000000ffff127224 */ /* 0x000fe200078e0014 */
[----:B------:R-:W-:Y:S02]  /*0d90*/  LOP3.LUT R33, R23, 0x7ff00000, RZ, 0xc0, !PT ;  /* 0x7ff0000017217812 */ /* 0x000fe400078ec0ff */
[----:B------:R-:W-:-:S03]  /*0da0*/  LOP3.LUT R36, R21, 0x7ff00000, RZ, 0xc0, !PT ;  /* 0x7ff0000015247812 */ /* 0x000fc600078ec0ff */
[----:B------:R-:W-:Y:S01]  /*0db0*/  @!P0 DMUL R18, R20, 8.98846567431157953865e+307 ;  /* 0x7fe0000014128828 */ /* 0x000fe20000000000 */
[----:B------:R-:W-:-:S03]  /*0dc0*/  ISETP.GE.U32.AND P1, PT, R33, R36, PT ;  /* 0x000000242100720c */ /* 0x000fc60003f26070 */
[----:B------:R-:W-:Y:S02]  /*0dd0*/  @!P2 LOP3.LUT R26, R21, 0x7ff00000, RZ, 0xc0, !PT ;  /* 0x7ff00000151aa812 */ /* 0x000fe400078ec0ff */
[----:B------:R-:W0:Y:S02]  /*0de0*/  MUFU.RCP64H R25, R19 ;  /* 0x0000001300197308 */ /* 0x000e240000001800 */
[----:B------:R-:W-:Y:S02]  /*0df0*/  @!P2 ISETP.GE.U32.AND P3, PT, R33, R26, PT ;  /* 0x0000001a2100a20c */ /* 0x000fe40003f66070 */
[----:B------:R-:W-:Y:S02]  /*0e00*/  @!P0 LOP3.LUT R36, R19, 0x7ff00000, RZ, 0xc0, !PT ;  /* 0x7ff0000013248812 */ /* 0x000fe400078ec0ff */
[----:B------:R-:W-:-:S04]  /*0e10*/  @!P2 SEL R27, R34, 0x63400000, !P3 ;  /* 0x63400000221ba807 */ /* 0x000fc80005800000 */
[----:B------:R-:W-:-:S04]  /*0e20*/  @!P2 LOP3.LUT R30, R27, 0x80000000, R23, 0xf8, !PT ;  /* 0x800000001b1ea812 */ /* 0x000fc800078ef817 */
[----:B------:R-:W-:Y:S01]  /*0e30*/  @!P2 LOP3.LUT R31, R30, 0x100000, RZ, 0xfc, !PT ;  /* 0x001000001e1fa812 */ /* 0x000fe200078efcff */
[----:B------:R-:W-:Y:S01]  /*0e40*/  @!P2 IMAD.MOV.U32 R30, RZ, RZ, RZ ;  /* 0x000000ffff1ea224 */ /* 0x000fe200078e00ff */
[----:B0-----:R-:W-:-:S08]  /*0e50*/  DFMA R28, R24, -R18, 1 ;  /* 0x3ff00000181c742b */ /* 0x001fd00000000812 */
[----:B------:R-:W-:-:S08]  /*0e60*/  DFMA R28, R28, R28, R28 ;  /* 0x0000001c1c1c722b */ /* 0x000fd0000000001c */
[----:B------:R-:W-:Y:S01]  /*0e70*/  DFMA R28, R24, R28, R24 ;  /* 0x0000001c181c722b */ /* 0x000fe20000000018 */
[----:B------:R-:W-:Y:S01]  /*0e80*/  SEL R25, R34, 0x63400000, !P1 ;  /* 0x6340000022197807 */ /* 0x000fe20004800000 */
[----:B------:R-:W-:-:S03]  /*0e90*/  IMAD.MOV.U32 R24, RZ, RZ, R22 ;  /* 0x000000ffff187224 */ /* 0x000fc600078e0016 */
[----:B------:R-:W-:-:S03]  /*0ea0*/  LOP3.LUT R25, R25, 0x800fffff, R23, 0xf8, !PT ;  /* 0x800fffff19197812 */ /* 0x000fc600078ef817 */
[----:B------:R-:W-:-:S03]  /*0eb0*/  DFMA R26, R28, -R18, 1 ;  /* 0x3ff000001c1a742b */ /* 0x000fc60000000812 */
[----:B------:R-:W-:-:S05]  /*0ec0*/  @!P2 DFMA R24, R24, 2, -R30 ;  /* 0x400000001818a82b */ /* 0x000fca000000081e */
[----:B------:R-:W-:-:S08]  /*0ed0*/  DFMA R26, R28, R26, R28 ;  /* 0x0000001a1c1a722b */ /* 0x000fd0000000001c */
[----:B------:R-:W-:-:S08]  /*0ee0*/  DMUL R28, R26, R24 ;  /* 0x000000181a1c7228 */ /* 0x000fd00000000000 */
[----:B------:R-:W-:-:S08]  /*0ef0*/  DFMA R30, R28, -R18, R24 ;  /* 0x800000121c1e722b */ /* 0x000fd00000000018 */
[----:B------:R-:W-:Y:S01]  /*0f00*/  DFMA R30, R26, R30, R28 ;  /* 0x0000001e1a1e722b */ /* 0x000fe2000000001c */
[----:B------:R-:W-:Y:S01]  /*0f10*/  IMAD.MOV.U32 R29, RZ, RZ, R33 ;  /* 0x000000ffff1d7224 */ /* 0x000fe200078e0021 */
[----:B------:R-:W-:-:S05]  /*0f20*/  @!P2 LOP3.LUT R29, R25, 0x7ff00000, RZ, 0xc0, !PT ;  /* 0x7ff00000191da812 */ /* 0x000fca00078ec0ff */
[----:B------:R-:W-:-:S05]  /*0f30*/  VIADD R26, R29, 0xffffffff ;  /* 0xffffffff1d1a7836 */ /* 0x000fca0000000000 */
[----:B------:R-:W-:Y:S01]  /*0f40*/  ISETP.GT.U32.AND P0, PT, R26, 0x7feffffe, PT ;  /* 0x7feffffe1a00780c */ /* 0x000fe20003f04070 */
[----:B------:R-:W-:-:S05]  /*0f50*/  VIADD R26, R36, 0xffffffff ;  /* 0xffffffff241a7836 */ /* 0x000fca0000000000 */
[----:B------:R-:W-:-:S13]  /*0f60*/  ISETP.GT.U32.OR P0, PT, R26, 0x7feffffe, P0 ;  /* 0x7feffffe1a00780c */ /* 0x000fda0000704470 */
[----:B------:R-:W-:Y:S05]  /*0f70*/  @P0 BRA `(.L_x_13) ;  /* 0x00000000006c0947 */ /* 0x000fea0003800000 */
[----:B------:R-:W-:-:S04]  /*0f80*/  LOP3.LUT R26, R21, 0x7ff00000, RZ, 0xc0, !PT ;  /* 0x7ff00000151a7812 */ /* 0x000fc800078ec0ff */
[CC--:B------:R-:W-:Y:S02]  /*0f90*/  VIADDMNMX R22, R33.reuse, -R26.reuse, 0xb9600000, !PT ;  /* 0xb960000021167446 */ /* 0x0c0fe4000780091a */
[----:B------:R-:W-:Y:S02]  /*0fa0*/  ISETP.GE.U32.AND P0, PT, R33, R26, PT ;  /* 0x0000001a2100720c */ /* 0x000fe40003f06070 */
[----:B------:R-:W-:Y:S02]  /*0fb0*/  VIMNMX R22, PT, PT, R22, 0x46a00000, PT ;  /* 0x46a0000016167848 */ /* 0x000fe40003fe0100 */
[----:B------:R-:W-:-:S05]  /*0fc0*/  SEL R23, R34, 0x63400000, !P0 ;  /* 0x6340000022177807 */ /* 0x000fca0004000000 */
[----:B------:R-:W-:Y:S02]  /*0fd0*/  IMAD.IADD R28, R22, 0x1, -R23 ;  /* 0x00000001161c7824 */ /* 0x000fe400078e0a17 */
[----:B------:R-:W-:Y:S02]  /*0fe0*/  IMAD.MOV.U32 R22, RZ, RZ, RZ ;  /* 0x000000ffff167224 */ /* 0x000fe400078e00ff */
[----:B------:R-:W-:-:S06]  /*0ff0*/  VIADD R23, R28, 0x7fe00000 ;  /* 0x7fe000001c177836 */ /* 0x000fcc0000000000 */
[----:B------:R-:W-:-:S10]  /*1000*/  DMUL R26, R30, R22 ;  /* 0x000000161e1a7228 */ /* 0x000fd40000000000 */
[----:B------:R-:W-:-:S13]  /*1010*/  FSETP.GTU.AND P0, PT, |R27|, 1.469367938527859385e-39, PT ;  /* 0x001000001b00780b */ /* 0x000fda0003f0c200 */
[----:B------:R-:W-:Y:S05]  /*1020*/  @P0 BRA `(.L_x_14) ;  /* 0x0000000000940947 */ /* 0x000fea0003800000 */
[----:B------:R-:W-:Y:S01]  /*1030*/  DFMA R18, R30, -R18, R24 ;  /* 0x800000121e12722b */ /* 0x000fe20000000018 */
[----:B------:R-:W-:-:S09]  /*1040*/  IMAD.MOV.U32 R22, RZ, RZ, RZ ;  /* 0x000000ffff167224 */ /* 0x000fd200078e00ff */
[C---:B------:R-:W-:Y:S02]  /*1050*/  FSETP.NEU.AND P0, PT, R19.reuse, RZ, PT ;  /* 0x000000ff1300720b */ /* 0x040fe40003f0d000 */
[----:B------:R-:W-:-:S04]  /*1060*/  LOP3.LUT R21, R19, 0x80000000, R21, 0x48, !PT ;  /* 0x8000000013157812 */ /* 0x000fc800078e4815 */
[----:B------:R-:W-:-:S07]  /*1070*/  LOP3.LUT R23, R21, R23, RZ, 0xfc, !PT ;  /* 0x0000001715177212 */ /* 0x000fce00078efcff */
[----:B------:R-:W-:Y:S05]  /*1080*/  @!P0 BRA `(.L_x_14) ;  /* 0x00000000007c8947 */ /* 0x000fea0003800000 */
[----:B------:R-:W-:Y:S01]  /*1090*/  IMAD.MOV R19, RZ, RZ, -R28 ;  /* 0x000000ffff137224 */ /* 0x000fe200078e0a1c */
[----:B------:R-:W-:Y:S01]  /*10a0*/  DMUL.RP R22, R30, R22 ;  /* 0x000000161e167228 */ /* 0x000fe20000008000 */
[----:B------:R-:W-:-:S06]  /*10b0*/  IMAD.MOV.U32 R18, RZ, RZ, RZ ;  /* 0x000000ffff127224 */ /* 0x000fcc00078e00ff */
[----:B------:R-:W-:-:S03]  /*10c0*/  DFMA R18, R26, -R18, R30 ;  /* 0x800000121a12722b */ /* 0x000fc6000000001e */
[----:B------:R-:W-:-:S03]  /*10d0*/  LOP3.LUT R21, R23, R21, RZ, 0x3c, !PT ;  /* 0x0000001517157212 */ /* 0x000fc600078e3cff */
[----:B------:R-:W-:-:S04]  /*10e0*/  IADD3 R18, PT, PT, -R28, -0x43300000, RZ ;  /* 0xbcd000001c127810 */ /* 0x000fc80007ffe1ff */
[----:B------:R-:W-:-:S04]  /*10f0*/  FSETP.NEU.AND P0, PT, |R19|, R18, PT ;  /* 0x000000121300720b */ /* 0x000fc80003f0d200 */
[----:B------:R-:W-:Y:S02]  /*1100*/  FSEL R26, R22, R26, !P0 ;  /* 0x0000001a161a7208 */ /* 0x000fe40004000000 */
[----:B------:R-:W-:Y:S01]  /*1110*/  FSEL R27, R21, R27, !P0 ;  /* 0x0000001b151b7208 */ /* 0x000fe20004000000 */
[----:B------:R-:W-:Y:S06]  /*1120*/  BRA `(.L_x_14) ;  /* 0x0000000000547947 */ /* 0x000fec0003800000 */
.L_x_13:
[----:B------:R-:W-:-:S14]  /*1130*/  DSETP.NAN.AND P0, PT, R22, R22, PT ;  /* 0x000000161600722a */ /* 0x000fdc0003f08000 */
[----:B------:R-:W-:Y:S05]  /*1140*/  @P0 BRA `(.L_x_15) ;  /* 0x0000000000440947 */ /* 0x000fea0003800000 */
[----:B------:R-:W-:-:S14]  /*1150*/  DSETP.NAN.AND P0, PT, R20, R20, PT ;  /* 0x000000141400722a */ /* 0x000fdc0003f08000 */
[----:B------:R-:W-:Y:S05]  /*1160*/  @P0 BRA `(.L_x_16) ;  /* 0x0000000000300947 */ /* 0x000fea0003800000 */
[----:B------:R-:W-:Y:S01]  /*1170*/  ISETP.NE.AND P0, PT, R29, R36, PT ;  /* 0x000000241d00720c */ /* 0x000fe20003f05270 */
[----:B------:R-:W-:Y:S02]  /*1180*/  IMAD.MOV.U32 R26, RZ, RZ, 0x0 ;  /* 0x00000000ff1a7424 */ /* 0x000fe400078e00ff */
[----:B------:R-:W-:-:S10]  /*1190*/  IMAD.MOV.U32 R27, RZ, RZ, -0x80000 ;  /* 0xfff80000ff1b7424 */ /* 0x000fd400078e00ff */
[----:B------:R-:W-:Y:S05]  /*11a0*/  @!P0 BRA `(.L_x_14) ;  /* 0x0000000000348947 */ /* 0x000fea0003800000 */
[----:B------:R-:W-:Y:S02]  /*11b0*/  ISETP.NE.AND P0, PT, R29, 0x7ff00000, PT ;  /* 0x7ff000001d00780c */ /* 0x000fe40003f05270 */
[----:B------:R-:W-:Y:S02]  /*11c0*/  LOP3.LUT R27, R23, 0x80000000, R21, 0x48, !PT ;  /* 0x80000000171b7812 */ /* 0x000fe400078e4815 */
[----:B------:R-:W-:-:S13]  /*11d0*/  ISETP.EQ.OR P0, PT, R36, RZ, !P0 ;  /* 0x000000ff2400720c */ /* 0x000fda0004702670 */
[----:B------:R-:W-:Y:S01]  /*11e0*/  @P0 LOP3.LUT R18, R27, 0x7ff00000, RZ, 0xfc, !PT ;  /* 0x7ff000001b120812 */ /* 0x000fe200078efcff */
[----:B------:R-:W-:Y:S02]  /*11f0*/  @!P0 IMAD.MOV.U32 R26, RZ, RZ, RZ ;  /* 0x000000ffff1a8224 */ /* 0x000fe400078e00ff */
[----:B------:R-:W-:Y:S02]  /*1200*/  @P0 IMAD.MOV.U32 R26, RZ, RZ, RZ ;  /* 0x000000ffff1a0224 */ /* 0x000fe400078e00ff */
[----:B------:R-:W-:Y:S01]  /*1210*/  @P0 IMAD.MOV.U32 R27, RZ, RZ, R18 ;  /* 0x000000ffff1b0224 */ /* 0x000fe200078e0012 */
[----:B------:R-:W-:Y:S06]  /*1220*/  BRA `(.L_x_14) ;  /* 0x0000000000147947 */ /* 0x000fec0003800000 */
.L_x_16:
[----:B------:R-:W-:Y:S01]  /*1230*/  LOP3.LUT R27, R21, 0x80000, RZ, 0xfc, !PT ;  /* 0x00080000151b7812 */ /* 0x000fe200078efcff */
[----:B------:R-:W-:Y:S01]  /*1240*/  IMAD.MOV.U32 R26, RZ, RZ, R20 ;  /* 0x000000ffff1a7224 */ /* 0x000fe200078e0014 */
[----:B------:R-:W-:Y:S06]  /*1250*/  BRA `(.L_x_14) ;  /* 0x0000000000087947 */ /* 0x000fec0003800000 */
.L_x_15:
[----:B------:R-:W-:Y:S01]  /*1260*/  LOP3.LUT R27, R23, 0x80000, RZ, 0xfc, !PT ;  /* 0x00080000171b7812 */ /* 0x000fe200078efcff */
[----:B------:R-:W-:-:S07]  /*1270*/  IMAD.MOV.U32 R26, RZ, RZ, R22 ;  /* 0x000000ffff1a7224 */ /* 0x000fce00078e0016 */
.L_x_14:
[----:B------:R-:W-:Y:S05]  /*1280*/  BSYNC.RECONVERGENT B2 ;  /* 0x0000000000027941 */ /* 0x000fea0003800200 */
.L_x_12:
[----:B------:R-:W-:Y:S02]  /*1290*/  IMAD.MOV.U32 R18, RZ, RZ, R0 ;  /* 0x000000ffff127224 */ /* 0x000fe400078e0000 */
[----:B------:R-:W-:-:S04]  /*12a0*/  IMAD.MOV.U32 R19, RZ, RZ, 0x0 ;  /* 0x00000000ff137424 */ /* 0x000fc800078e00ff */
[----:B------:R-:W-:Y:S05]  /*12b0*/  RET.REL.NODEC R18 `(_Z21computeMandelbrotCUDAPhjjddddj) ;  /* 0xffffffec12507950 */ /* 0x000fea0003c3ffff */
        .weak           $__internal_1_$__cuda_sm20_dsqrt_rn_f64_mediumpath_v1
        .type           $__internal_1_$__cuda_sm20_dsqrt_rn_f64_mediumpath_v1,@function
        .size           $__internal_1_$__cuda_sm20_dsqrt_rn_f64_mediumpath_v1,(.L_x_23 - $__internal_1_$__cuda_sm20_dsqrt_rn_f64_mediumpath_v1)
$__internal_1_$__cuda_sm20_dsqrt_rn_f64_mediumpath_v1:
[----:B------:R-:W-:Y:S01]  /*12c0*/  ISETP.GE.U32.AND P0, PT, R24, -0x3400000, PT ;  /* 0xfcc000001800780c */ /* 0x000fe20003f06070 */
[----:B------:R-:W-:Y:S01]  /*12d0*/  BSSY.RECONVERGENT B2, `(.L_x_17) ;  /* 0x0000024000027945 */ /* 0x000fe20003800200 */
[----:B------:R-:W-:-:S11]  /*12e0*/  IMAD.MOV.U32 R26, RZ, RZ, R28 ;  /* 0x000000ffff1a7224 */ /* 0x000fd600078e001c */
[----:B------:R-:W-:Y:S05]  /*12f0*/  @!P0 BRA `(.L_x_18) ;  /* 0x0000000000208947 */ /* 0x000fea0003800000 */
[----:B------:R-:W-:-:S10]  /*1300*/  DFMA.RM R26, R18, R26, R20 ;  /* 0x0000001a121a722b */ /* 0x000fd40000004014 */
[----:B------:R-:W-:-:S05]  /*1310*/  IADD3 R18, P0, PT, R26, 0x1, RZ ;  /* 0x000000011a127810 */ /* 0x000fca0007f1e0ff */
[----:B------:R-:W-:-:S06]  /*1320*/  IMAD.X R19, RZ, RZ, R27, P0 ;  /* 0x000000ffff137224 */ /* 0x000fcc00000e061b */
[----:B------:R-:W-:-:S08]  /*1330*/  DFMA.RP R22, -R26, R18, R22 ;  /* 0x000000121a16722b */ /* 0x000fd00000008116 */
[----:B------:R-:W-:-:S06]  /*1340*/  DSETP.GT.AND P0, PT, R22, RZ, PT ;  /* 0x000000ff1600722a */ /* 0x000fcc0003f04000 */
[----:B------:R-:W-:Y:S02]  /*1350*/  FSEL R18, R18, R26, P0 ;  /* 0x0000001a12127208 */ /* 0x000fe40000000000 */
[----:B------:R-:W-:Y:S01]  /*1360*/  FSEL R19, R19, R27, P0 ;  /* 0x0000001b13137208 */ /* 0x000fe20000000000 */
[----:B------:R-:W-:Y:S06]  /*1370*/  BRA `(.L_x_19) ;  /* 0x0000000000647947 */ /* 0x000fec0003800000 */
.L_x_18:
[----:B------:R-:W-:-:S14]  /*1380*/  DSETP.NE.AND P0, PT, R22, RZ, PT ;  /* 0x000000ff1600722a */ /* 0x000fdc0003f05000 */
[----:B------:R-:W-:Y:S05]  /*1390*/  @!P0 BRA `(.L_x_20) ;  /* 0x0000000000588947 */ /* 0x000fea0003800000 */
[----:B------:R-:W-:-:S13]  /*13a0*/  ISETP.GE.AND P0, PT, R23, RZ, PT ;  /* 0x000000ff1700720c */ /* 0x000fda0003f06270 */
[----:B------:R-:W-:Y:S02]  /*13b0*/  @!P0 IMAD.MOV.U32 R18, RZ, RZ, 0x0 ;  /* 0x00000000ff128424 */ /* 0x000fe400078e00ff */
[----:B------:R-:W-:Y:S01]  /*13c0*/  @!P0 IMAD.MOV.U32 R19, RZ, RZ, -0x80000 ;  /* 0xfff80000ff138424 */ /* 0x000fe200078e00ff */
[----:B------:R-:W-:Y:S06]  /*13d0*/  @!P0 BRA `(.L_x_19) ;  /* 0x00000000004c8947 */ /* 0x000fec0003800000 */
[----:B------:R-:W-:-:S13]  /*13e0*/  ISETP.GT.AND P0, PT, R23, 0x7fefffff, PT ;  /* 0x7fefffff1700780c */ /* 0x000fda0003f04270 */
[----:B------:R-:W-:Y:S05]  /*13f0*/  @P0 BRA `(.L_x_20) ;  /* 0x0000000000400947 */ /* 0x000fea0003800000 */
[----:B------:R-:W-:Y:S01]  /*1400*/  DMUL R18, R22, 8.11296384146066816958e+31 ;  /* 0x4690000016127828 */ /* 0x000fe20000000000 */
[----:B------:R-:W-:Y:S02]  /*1410*/  IMAD.MOV.U32 R20, RZ, RZ, RZ ;  /* 0x000000ffff147224 */ /* 0x000fe400078e00ff */
[----:B------:R-:W-:Y:S02]  /*1420*/  IMAD.MOV.U32 R24, RZ, RZ, 0x0 ;  /* 0x00000000ff187424 */ /* 0x000fe400078e00ff */
[----:B------:R-:W-:Y:S01]  /*1430*/  IMAD.MOV.U32 R25, RZ, RZ, 0x3fd80000 ;  /* 0x3fd80000ff197424 */ /* 0x000fe200078e00ff */
[----:B------:R-:W0:Y:S02]  /*1440*/  MUFU.RSQ64H R21, R19 ;  /* 0x0000001300157308 */ /* 0x000e240000001c00 */
[----:B0-----:R-:W-:-:S08]  /*1450*/  DMUL R22, R20, R20 ;  /* 0x0000001414167228 */ /* 0x001fd00000000000 */
[----:B------:R-:W-:-:S08]  /*1460*/  DFMA R22, R18, -R22, 1 ;  /* 0x3ff000001216742b */ /* 0x000fd00000000816 */
[----:B------:R-:W-:Y:S02]  /*1470*/  DFMA R24, R22, R24, 0.5 ;  /* 0x3fe000001618742b */ /* 0x000fe40000000018 */
[----:B------:R-:W-:-:S08]  /*1480*/  DMUL R22, R20, R22 ;  /* 0x0000001614167228 */ /* 0x000fd00000000000 */
[----:B------:R-:W-:-:S08]  /*1490*/  DFMA R22, R24, R22, R20 ;  /* 0x000000161816722b */ /* 0x000fd00000000014 */
[----:B------:R-:W-:Y:S02]  /*14a0*/  DMUL R20, R18, R22 ;  /* 0x0000001612147228 */ /* 0x000fe40000000000 */
[----:B------:R-:W-:-:S06]  /*14b0*/  VIADD R23, R23, 0xfff00000 ;  /* 0xfff0000017177836 */ /* 0x000fcc0000000000 */
[----:B------:R-:W-:-:S08]  /*14c0*/  DFMA R24, R20, -R20, R18 ;  /* 0x800000141418722b */ /* 0x000fd00000000012 */
[----:B------:R-:W-:-:S10]  /*14d0*/  DFMA R18, R22, R24, R20 ;  /* 0x000000181612722b */ /* 0x000fd40000000014 */
[----:B------:R-:W-:Y:S01]  /*14e0*/  VIADD R19, R19, 0xfcb00000 ;  /* 0xfcb0000013137836 */ /* 0x000fe20000000000 */
[----:B------:R-:W-:Y:S06]  /*14f0*/  BRA `(.L_x_19) ;  /* 0x0000000000047947 */ /* 0x000fec0003800000 */
.L_x_20:
[----:B------:R-:W-:-:S11]  /*1500*/  DADD R18, R22, R22 ;  /* 0x0000000016127229 */ /* 0x000fd60000000016 */
.L_x_19:
[----:B------:R-:W-:Y:S05]  /*1510*/  BSYNC.RECONVERGENT B2 ;  /* 0x0000000000027941 */ /* 0x000fea0003800200 */
.L_x_17:
[----:B------:R-:W-:Y:S02]  /*1520*/  IMAD.MOV.U32 R30, RZ, RZ, R18 ;  /* 0x000000ffff1e7224 */ /* 0x000fe400078e0012 */
[----:B------:R-:W-:Y:S02]  /*1530*/  IMAD.MOV.U32 R31, RZ, RZ, R19 ;  /* 0x000000ffff1f7224 */ /* 0x000fe400078e0013 */
[----:B------:R-:W-:Y:S02]  /*1540*/  IMAD.MOV.U32 R18, RZ, RZ, R0 ;  /* 0x000000ffff127224 */ /* 0x000fe400078e0000 */
[----:B------:R-:W-:-:S04]  /*1550*/  IMAD.MOV.U32 R19, RZ, RZ, 0x0 ;  /* 0x00000000ff137424 */ /* 0x000fc800078e00ff */
[----:B------:R-:W-:Y:S05]  /*1560*/  RET.REL.NODEC R18 `(_Z21computeMandelbrotCUDAPhjjddddj) ;  /* 0xffffffe812a47950 */ /* 0x000fea0003c3ffff */
.L_x_21:
[----:B------:R-:W-:-:S00]  /*1570*/  BRA `(.L_x_21) ;  /* 0xfffffffc00fc7947 */ /* 0x000fc0000383ffff */
[----:B------:R-:W-:-:S00]  /*1580*/  NOP ;  /* 0x0000000000007918 */ /* 0x000fc00000000000 */
[----:B------:R-:W-:-:S00]  /*1590*/  NOP ;  /* 0x0000000000007918 */ /* 0x000fc00000000000 */
[----:B------:R-:W-:-:S00]  /*15a0*/  NOP ;  /* 0x0000000000007918 */ /* 0x000fc00000000000 */
[----:B------:R-:W-:-:S00]  /*15b0*/  NOP ;  /* 0x0000000000007918 */ /* 0x000fc00000000000 */
[----:B------:R-:W-:-:S00]  /*15c0*/  NOP ;  /* 0x0000000000007918 */ /* 0x000fc00000000000 */
[----:B------:R-:W-:-:S00]  /*15d0*/  NOP ;  /* 0x0000000000007918 */ /* 0x000fc00000000000 */
[----:B------:R-:W-:-:S00]  /*15e0*/  NOP ;  /* 0x0000000000007918 */ /* 0x000fc00000000000 */
[----:B------:R-:W-:-:S00]  /*15f0*/  NOP ;  /* 0x0000000000007918 */ /* 0x000fc00000000000 */
.L_x_23:


//--------------------- .nv.shared.reserved.0     --------------------------
	.section	.nv.shared.reserved.0,"aw",@nobits
	.weak		__nv_reservedSMEM_offset_0_alias
	.size		__nv_reservedSMEM_offset_0_alias, 0, 64
	.other		__nv_reservedSMEM_offset_0_alias,@"STO_CUDA_RESERVED_SHARED STV_DEFAULT"
__nv_reservedSMEM_offset_0_alias:
	.zero		0
	.zero		64


//--------------------- .nv.constant0._Z21computeMandelbrotCUDAPhjjddddj --------------------------
	.section	.nv.constant0._Z21computeMandelbrotCUDAPhjjddddj,"a",@progbits
	.sectionflags	@""
	.align	4
.nv.constant0._Z21computeMandelbrotCUDAPhjjddddj:
	.zero		948


//--------------------- SYMBOLS --------------------------

	.type		.nv.reservedSmem.offset0,@object
	.size		.nv.reservedSmem.offset0,0x4
